	.headerflags	@"EF_CUDA_TEXMODE_UNIFIED EF_CUDA_64BIT_ADDRESS EF_CUDA_SM86 EF_CUDA_VIRTUAL_SM(EF_CUDA_SM86)"
	.elftype	@"ET_EXEC"


//--------------------- .nv.info                  --------------------------
	.section	.nv.info,"",@"SHT_CUDA_INFO"
	.align	4


	//----- nvinfo : EIATTR_REGCOUNT
	.align		4
        /*0000*/ 	.byte	0x04, 0x2f
        /*0002*/ 	.short	(.L_1 - .L_0)
	.align		4
.L_0:
        /*0004*/ 	.word	index@(_Z23L0CacheSize_test_kernel6float4iPjS0_Pf)
        /*0008*/ 	.word	0x00000010


	//----- nvinfo : EIATTR_MAX_STACK_SIZE
	.align		4
.L_1:
        /*000c*/ 	.byte	0x04, 0x23
        /*000e*/ 	.short	(.L_3 - .L_2)
	.align		4
.L_2:
        /*0010*/ 	.word	index@(_Z23L0CacheSize_test_kernel6float4iPjS0_Pf)
        /*0014*/ 	.word	0x00000000


	//----- nvinfo : EIATTR_MIN_STACK_SIZE
	.align		4
.L_3:
        /*0018*/ 	.byte	0x04, 0x12
        /*001a*/ 	.short	(.L_5 - .L_4)
	.align		4
.L_4:
        /*001c*/ 	.word	index@(_Z23L0CacheSize_test_kernel6float4iPjS0_Pf)
        /*0020*/ 	.word	0x00000000


	//----- nvinfo : EIATTR_FRAME_SIZE
	.align		4
.L_5:
        /*0024*/ 	.byte	0x04, 0x11
        /*0026*/ 	.short	(.L_7 - .L_6)
	.align		4
.L_6:
        /*0028*/ 	.word	index@(_Z23L0CacheSize_test_kernel6float4iPjS0_Pf)
        /*002c*/ 	.word	0x00000000
.L_7:


//--------------------- .nv.info._Z23L0CacheSize_test_kernel6float4iPjS0_Pf --------------------------
	.section	.nv.info._Z23L0CacheSize_test_kernel6float4iPjS0_Pf,"",@"SHT_CUDA_INFO"
	.align	4


	//----- nvinfo : EIATTR_CUDA_API_VERSION
	.align		4
        /*0000*/ 	.byte	0x04, 0x37
        /*0002*/ 	.short	(.L_9 - .L_8)
.L_8:
        /*0004*/ 	.word	0x00000079


	//----- nvinfo : EIATTR_SW2861232_WAR
	.align		4
.L_9:
        /*0008*/ 	.byte	0x01, 0x35
	.zero		2


	//----- nvinfo : EIATTR_PARAM_CBANK
	.align		4
        /*000c*/ 	.byte	0x04, 0x0a
        /*000e*/ 	.short	(.L_11 - .L_10)
	.align		4
.L_10:
        /*0010*/ 	.word	index@(.nv.constant0._Z23L0CacheSize_test_kernel6float4iPjS0_Pf)
        /*0014*/ 	.short	0x0160
        /*0016*/ 	.short	0x0030


	//----- nvinfo : EIATTR_CBANK_PARAM_SIZE
	.align		4
.L_11:
        /*0018*/ 	.byte	0x03, 0x19
        /*001a*/ 	.short	0x0030


	//----- nvinfo : EIATTR_KPARAM_INFO
	.align		4
        /*001c*/ 	.byte	0x04, 0x17
        /*001e*/ 	.short	(.L_13 - .L_12)
.L_12:
        /*0020*/ 	.word	0x00000000
        /*0024*/ 	.short	0x0004
        /*0026*/ 	.short	0x0028
        /*0028*/ 	.byte	0x00, 0xf0, 0x21, 0x00


	//----- nvinfo : EIATTR_KPARAM_INFO
	.align		4
.L_13:
        /*002c*/ 	.byte	0x04, 0x17
        /*002e*/ 	.short	(.L_15 - .L_14)
.L_14:
        /*0030*/ 	.word	0x00000000
        /*0034*/ 	.short	0x0003
        /*0036*/ 	.short	0x0020
        /*0038*/ 	.byte	0x00, 0xf0, 0x21, 0x00


	//----- nvinfo : EIATTR_KPARAM_INFO
	.align		4
.L_15:
        /*003c*/ 	.byte	0x04, 0x17
        /*003e*/ 	.short	(.L_17 - .L_16)
.L_16:
        /*0040*/ 	.word	0x00000000
        /*0044*/ 	.short	0x0002
        /*0046*/ 	.short	0x0018
        /*0048*/ 	.byte	0x00, 0xf0, 0x21, 0x00


	//----- nvinfo : EIATTR_KPARAM_INFO
	.align		4
.L_17:
        /*004c*/ 	.byte	0x04, 0x17
        /*004e*/ 	.short	(.L_19 - .L_18)
.L_18:
        /*0050*/ 	.word	0x00000000
        /*0054*/ 	.short	0x0001
        /*0056*/ 	.short	0x0010
        /*0058*/ 	.byte	0x00, 0xf0, 0x11, 0x00


	//----- nvinfo : EIATTR_KPARAM_INFO
	.align		4
.L_19:
        /*005c*/ 	.byte	0x04, 0x17
        /*005e*/ 	.short	(.L_21 - .L_20)
.L_20:
        /*0060*/ 	.word	0x00000000
        /*0064*/ 	.short	0x0000
        /*0066*/ 	.short	0x0000
        /*0068*/ 	.byte	0x00, 0xf0, 0x41, 0x00


	//----- nvinfo : EIATTR_MAXREG_COUNT
	.align		4
.L_21:
        /*006c*/ 	.byte	0x03, 0x1b
        /*006e*/ 	.short	0x00ff


	//----- nvinfo : EIATTR_EXIT_INSTR_OFFSETS
	.align		4
        /*0070*/ 	.byte	0x04, 0x1c
        /*0072*/ 	.short	(.L_23 - .L_22)


	//   ....[0]....
.L_22:
        /*0074*/ 	.word	0x00000320


	//   ....[1]....
        /*0078*/ 	.word	0x00000410
.L_23:


//--------------------- .nv.constant0._Z23L0CacheSize_test_kernel6float4iPjS0_Pf --------------------------
	.section	.nv.constant0._Z23L0CacheSize_test_kernel6float4iPjS0_Pf,"a",@progbits
	.align	4
.nv.constant0._Z23L0CacheSize_test_kernel6float4iPjS0_Pf:
	.zero		400


//--------------------- .text._Z23L0CacheSize_test_kernel6float4iPjS0_Pf --------------------------
	.section	.text._Z23L0CacheSize_test_kernel6float4iPjS0_Pf,"ax",@progbits
	.sectionflags	@"SHF_BARRIERS=1"
	.sectioninfo	@"SHI_REGISTERS=16"
	.align	128
        .global         _Z23L0CacheSize_test_kernel6float4iPjS0_Pf
        .type           _Z23L0CacheSize_test_kernel6float4iPjS0_Pf,@function
        .size           _Z23L0CacheSize_test_kernel6float4iPjS0_Pf,(.L_x_9 - _Z23L0CacheSize_test_kernel6float4iPjS0_Pf)
        .other          _Z23L0CacheSize_test_kernel6float4iPjS0_Pf,@"STO_CUDA_ENTRY STV_DEFAULT"
_Z23L0CacheSize_test_kernel6float4iPjS0_Pf:
.text._Z23L0CacheSize_test_kernel6float4iPjS0_Pf:
[----:B------:R-:W-:-:S02]  /*0000*/  IMAD.MOV.U32 R1, RZ, RZ, c[0x0][0x28] ;  /* 0x00000a00ff017624 */ /* 0x000fc400078e00ff */
[----:B------:R-:W-:Y:S02]  /*0010*/  IMAD.MOV.U32 R0, RZ, RZ, c[0x0][0x170] ;  /* 0x00005c00ff007624 */ /* 0x000fe400078e00ff */
[----:B------:R-:W-:-:S03]  /*0020*/  IMAD.MOV.U32 R9, RZ, RZ, c[0x0][0x160] ;  /* 0x00005800ff097624 */ /* 0x000fc600078e00ff */
[C---:B------:R-:W-:Y:S02]  /*0030*/  ISETP.GE.AND P0, PT, R0.reuse, 0x1, PT ;  /* 0x000000010000780c */ /* 0x040fe40003f06270 */
[----:B------:R-:W-:-:S11]  /*0040*/  IADD3 R3, R0, -0x1, RZ ;  /* 0xffffffff00037810 */ /* 0x000fd60007ffe0ff */
[----:B------:R-:W-:Y:S05]  /*0050*/  @!P0 BRA `(.L_x_0) ;  /* 0x0000013000008947 */ /* 0x000fea0003800000 */
[----:B------:R-:W-:Y:S02]  /*0060*/  ISETP.GE.U32.AND P2, PT, R3, 0x3, PT ;  /* 0x000000030300780c */ /* 0x000fe40003f46070 */
[----:B------:R-:W-:-:S04]  /*0070*/  LOP3.LUT R4, R0, 0x3, RZ, 0xc0, !PT ;  /* 0x0000000300047812 */ /* 0x000fc800078ec0ff */
[----:B------:R-:W-:-:S07]  /*0080*/  ISETP.NE.AND P1, PT, R4, RZ, PT ;  /* 0x000000ff0400720c */ /* 0x000fce0003f25270 */
[----:B------:R-:W-:Y:S06]  /*0090*/  @!P2 BRA `(.L_x_1) ;  /* 0x000000900000a947 */ /* 0x000fec0003800000 */
[----:B------:R-:W-:Y:S01]  /*00a0*/  IADD3 R5, -R4, c[0x0][0x170], RZ ;  /* 0x00005c0004057a10 */ /* 0x000fe20007ffe1ff */
[----:B------:R-:W-:-:S03]  /*00b0*/  IMAD.MOV.U32 R2, RZ, RZ, c[0x0][0x168] ;  /* 0x00005a00ff027624 */ /* 0x000fc600078e00ff */
.L_x_2:
[----:B------:R-:W-:Y:S01]  /*00c0*/  IADD3 R5, R5, -0x4, RZ ;  /* 0xfffffffc05057810 */ /* 0x000fe20007ffe0ff */
[----:B------:R-:W-:-:S03]  /*00d0*/  FFMA R9, R9, R2, c[0x0][0x164] ;  /* 0x0000590009097623 */ /* 0x000fc60000000002 */
[----:B------:R-:W-:Y:S01]  /*00e0*/  ISETP.NE.AND P2, PT, R5, RZ, PT ;  /* 0x000000ff0500720c */ /* 0x000fe20003f45270 */
[----:B------:R-:W-:-:S04]  /*00f0*/  FFMA R9, R9, R2, c[0x0][0x164] ;  /* 0x0000590009097623 */ /* 0x000fc80000000002 */
[----:B------:R-:W-:-:S04]  /*0100*/  FFMA R9, R9, R2, c[0x0][0x164] ;  /* 0x0000590009097623 */ /* 0x000fc80000000002 */
[----:B------:R-:W-:-:S04]  /*0110*/  FFMA R9, R9, R2, c[0x0][0x164] ;  /* 0x0000590009097623 */ /* 0x000fc80000000002 */
[----:B------:R-:W-:Y:S05]  /*0120*/  @P2 BRA `(.L_x_2) ;  /* 0xffffff9000002947 */ /* 0x000fea000383ffff */
.L_x_1:
[----:B------:R-:W-:Y:S05]  /*0130*/  @!P1 BRA `(.L_x_0) ;  /* 0x0000005000009947 */ /* 0x000fea0003800000 */
[----:B------:R-:W-:-:S03]  /*0140*/  IMAD.MOV.U32 R2, RZ, RZ, c[0x0][0x168] ;  /* 0x00005a00ff027624 */ /* 0x000fc600078e00ff */
.L_x_3:
[----:B------:R-:W-:Y:S01]  /*0150*/  IADD3 R4, R4, -0x1, RZ ;  /* 0xffffffff04047810 */ /* 0x000fe20007ffe0ff */
[----:B------:R-:W-:-:S03]  /*0160*/  FFMA R9, R9, R2, c[0x0][0x164] ;  /* 0x0000590009097623 */ /* 0x000fc60000000002 */
[----:B------:R-:W-:-:S13]  /*0170*/  ISETP.NE.AND P1, PT, R4, RZ, PT ;  /* 0x000000ff0400720c */ /* 0x000fda0003f25270 */
[----:B------:R-:W-:Y:S05]  /*0180*/  @P1 BRA `(.L_x_3) ;  /* 0xffffffc000001947 */ /* 0x000fea000383ffff */
.L_x_0:
[----:B------:R-:W-:Y:S06]  /*0190*/  BAR.SYNC 0x0 ;  /* 0x0000000000007b1d */ /* 0x000fec0000000000 */
[----:B------:R-:W-:-:S02]  /*01a0*/  CS2R.32 R11, SR_CLOCKLO ;  /* 0x00000000000b7805 */ /* 0x000fc40000005000 */
[----:B------:R-:W0:Y:S01]  /*01b0*/  S2R R5, SR_TID.X ;  /* 0x0000000000057919 */ /* 0x000e220000002100 */
[----:B------:R-:W-:Y:S05]  /*01c0*/  @!P0 BRA `(.L_x_4) ;  /* 0x000080f000008947 */ /* 0x000fea0003800000 */
[----:B------:R-:W-:Y:S02]  /*01d0*/  ISETP.GE.U32.AND P0, PT, R3, 0x3, PT ;  /* 0x000000030300780c */ /* 0x000fe40003f06070 */
[----:B------:R-:W-:-:S04]  /*01e0*/  LOP3.LUT R0, R0, 0x3, RZ, 0xc0, !PT ;  /* 0x0000000300007812 */ /* 0x000fc800078ec0ff */
[----:B------:R-:W-:-:S07]  /*01f0*/  ISETP.NE.AND P1, PT, R0, RZ, PT ;  /* 0x000000ff0000720c */ /* 0x000fce0003f25270 */
[----:B------:R-:W-:Y:S06]  /*0200*/  @!P0 BRA `(.L_x_5) ;  /* 0x0000805000008947 */ /* 0x000fec0003800000 */
[----:B------:R-:W-:Y:S01]  /*0210*/  IADD3 R3, -R0, c[0x0][0x170], RZ ;  /* 0x00005c0000037a10 */ /* 0x000fe20007ffe1ff */
[----:B------:R-:W-:-:S03]  /*0220*/  IMAD.MOV.U32 R2, RZ, RZ, c[0x0][0x168] ;  /* 0x00005a00ff027624 */ /* 0x000fc600078e00ff */
.L_x_6:
[----:B------:R-:W-:Y:S01]  /*0230*/  IADD3 R3, R3, -0x4, RZ ;  /* 0xfffffffc03037810 */ /* 0x000fe20007ffe0ff */
[----:B------:R-:W-:Y:S01]  /*0240*/  ISETP.NE.AND P0, PT, R3, RZ, PT ;  /* 0x000000ff0300720c */ /* 0x000fe20003f05270 */
[----:B------:R-:W-:-:S04]  /*0250*/  FFMA R9, R9, R2, c[0x0][0x164] ;  /* 0x0000590009097623 */ /* 0x000fc80000000002 */
        /* <DEDUP_REMOVED lines=2047> */
[----:B------:R-:W-:Y:S05]  /*8250*/  @P0 BRA `(.L_x_6) ;  /* 0xffff7fd000000947 */ /* 0x000fea000383ffff */
.L_x_5:
[----:B------:R-:W-:Y:S05]  /*8260*/  @!P1 BRA `(.L_x_4) ;  /* 0x0000005000009947 */ /* 0x000fea0003800000 */
[----:B------:R-:W-:-:S03]  /*8270*/  IMAD.MOV.U32 R2, RZ, RZ, c[0x0][0x168] ;  /* 0x00005a00ff027624 */ /* 0x000fc600078e00ff */
.L_x_7:
[----:B------:R-:W-:Y:S01]  /*8280*/  IADD3 R0, R0, -0x1, RZ ;  /* 0xffffffff00007810 */ /* 0x000fe20007ffe0ff */
[----:B------:R-:W-:-:S03]  /*8290*/  FFMA R9, R9, R2, c[0x0][0x164] ;  /* 0x0000590009097623 */ /* 0x000fc60000000002 */
[----:B------:R-:W-:-:S13]  /*82a0*/  ISETP.NE.AND P0, PT, R0, RZ, PT ;  /* 0x000000ff0000720c */ /* 0x000fda0003f05270 */
[----:B------:R-:W-:Y:S05]  /*82b0*/  @P0 BRA `(.L_x_7) ;  /* 0xffffffc000000947 */ /* 0x000fea000383ffff */
.L_x_4:
[----:B------:R-:W-:-:S02]  /*82c0*/  CS2R.32 R13, SR_CLOCKLO ;  /* 0x00000000000d7805 */ /* 0x000fc40000005000 */
[----:B0-----:R-:W-:-:S13]  /*82d0*/  LOP3.LUT P0, RZ, R5, 0x1f, RZ, 0xc0, !PT ;  /* 0x0000001f05ff7812 */ /* 0x001fda000780c0ff */
[----:B------:R-:W-:Y:S05]  /*82e0*/  @P0 EXIT ;  /* 0x000000000000094d */ /* 0x000fea0003800000 */
[----:B------:R-:W0:Y:S01]  /*82f0*/  S2R R3, SR_CTAID.X ;  /* 0x0000000000037919 */ /* 0x000e220000002500 */
[----:B------:R-:W-:Y:S01]  /*8300*/  SHF.R.S32.HI R0, RZ, 0x1f, R5 ;  /* 0x0000001fff007819 */ /* 0x000fe20000011405 */
[----:B------:R-:W-:Y:S01]  /*8310*/  IMAD.MOV.U32 R7, RZ, RZ, 0x4 ;  /* 0x00000004ff077424 */ /* 0x000fe200078e00ff */
[----:B------:R-:W-:Y:S02]  /*8320*/  ULDC.64 UR4, c[0x0][0x118] ;  /* 0x0000460000047ab9 */ /* 0x000fe40000000a00 */
[----:B------:R-:W-:Y:S01]  /*8330*/  LEA.HI R2, R0, R5, RZ, 0x5 ;  /* 0x0000000500027211 */ /* 0x000fe200078f28ff */
[----:B0-----:R-:W-:-:S03]  /*8340*/  IMAD R0, R3, c[0x0][0x0], RZ ;  /* 0x0000000003007a24 */ /* 0x001fc600078e02ff */
[----:B------:R-:W-:-:S04]  /*8350*/  SHF.R.S32.HI R3, RZ, 0x5, R2 ;  /* 0x00000005ff037819 */ /* 0x000fc80000011402 */
[----:B------:R-:W-:-:S05]  /*8360*/  LEA.HI.SX32 R0, R0, R3, 0x1b ;  /* 0x0000000300007211 */ /* 0x000fca00078fdaff */
[----:B------:R-:W-:-:S04]  /*8370*/  IMAD.WIDE R2, R0, R7, c[0x0][0x188] ;  /* 0x0000620000027625 */ /* 0x000fc800078e0207 */
[CC--:B------:R-:W-:Y:S01]  /*8380*/  IMAD.WIDE R4, R0.reuse, R7.reuse, c[0x0][0x178] ;  /* 0x00005e0000047625 */ /* 0x0c0fe200078e0207 */
[----:B------:R-:W-:Y:S03]  /*8390*/  STG.E desc[UR4][R2.64], R9 ;  /* 0x0000000902007986 */ /* 0x000fe6200c101904 */
[----:B------:R-:W-:Y:S01]  /*83a0*/  IMAD.WIDE R6, R0, R7, c[0x0][0x180] ;  /* 0x0000600000067625 */ /* 0x000fe200078e0207 */
[----:B------:R-:W-:Y:S04]  /*83b0*/  STG.E desc[UR4][R4.64], R11 ;  /* 0x0000000b04007986 */ /* 0x000fe8200c101904 */
[----:B------:R-:W-:Y:S01]  /*83c0*/  STG.E desc[UR4][R6.64], R13 ;  /* 0x0000000d06007986 */ /* 0x000fe2200c101904 */
[----:B------:R-:W-:Y:S05]  /*83d0*/  EXIT ;  /* 0x000000000000794d */ /* 0x000fea0003800000 */
.L_x_8:
[----:B------:R-:W-:-:S00]  /*83e0*/  BRA `(.L_x_8) ;  /* 0xfffffff000007947 */ /* 0x000fc0000383ffff */
[----:B------:R-:W-:-:S00]  /*83f0*/  NOP ;  /* 0x0000000000007918 */ /* 0x000fc00000000000 */
        /* <DEDUP_REMOVED lines=16> */
.L_x_9:
